//
// Generated by NVIDIA NVVM Compiler
//
// Compiler Build ID: CL-36424714
// Cuda compilation tools, release 13.0, V13.0.88
// Based on NVVM 20.0.0
//

.version 9.0
.target sm_100
.address_size 64

	// .globl	constant_array_kernel_f32

.visible .entry constant_array_kernel_f32(
	.param .u64 .ptr .align 1 constant_array_kernel_f32_param_0,
	.param .u64 .ptr .align 1 constant_array_kernel_f32_param_1
)
{
	.local .align 4 .b8 	__local_depot0[12];
	.reg .b64 	%SP;
	.reg .b64 	%SPL;
	.reg .pred 	%p<3>;
	.reg .b32 	%r<22>;
	.reg .b32 	%f<2>;
	.reg .b64 	%rd<10>;

	mov.u64 	%SPL, __local_depot0;
	ld.param.u64 	%rd3, [constant_array_kernel_f32_param_0];
	ld.param.u64 	%rd4, [constant_array_kernel_f32_param_1];
	cvta.to.global.u64 	%rd1, %rd4;
	add.u64 	%rd2, %SPL, 0;
	mov.u32 	%r2, %ctaid.x;
	mov.u32 	%r3, %ntid.x;
	mov.u32 	%r4, %tid.x;
	mov.u32 	%r5, %ctaid.y;
	mov.u32 	%r6, %ntid.y;
	mov.u32 	%r7, %tid.y;
	mov.u32 	%r8, %ctaid.z;
	mov.u32 	%r9, %ntid.z;
	mov.u32 	%r10, %tid.z;
	mad.lo.s32 	%r11, %r8, %r9, %r10;
	mov.u32 	%r12, %nctaid.x;
	mov.u32 	%r13, %nctaid.y;
	mad.lo.s32 	%r14, %r11, %r13, %r5;
	mad.lo.s32 	%r15, %r14, %r6, %r7;
	mad.lo.s32 	%r16, %r15, %r12, %r2;
	mad.lo.s32 	%r1, %r16, %r3, %r4;
	mov.b32 	%r17, 1077936128;
	st.local.u32 	[%rd2], %r17;
	mov.b32 	%r18, 1084227584;
	st.local.u32 	[%rd2+4], %r18;
	mov.b32 	%r19, 1065353216;
	st.local.u32 	[%rd2+8], %r19;
	ld.global.u32 	%r20, [%rd1+4];
	setp.ge.u32 	%p1, %r1, %r20;
	@%p1 bra 	$L__BB0_3;
	ld.global.u32 	%r21, [%rd1];
	setp.ge.u32 	%p2, %r1, %r21;
	@%p2 bra 	$L__BB0_3;
	mul.wide.u32 	%rd6, %r1, 4;
	add.s64 	%rd7, %rd2, %rd6;
	ld.local.f32 	%f1, [%rd7];
	cvta.to.global.u64 	%rd8, %rd3;
	add.s64 	%rd9, %rd8, %rd6;
	st.global.f32 	[%rd9], %f1;
$L__BB0_3:
	ret;

}


// ===== COMPILED SASS (sm_100) =====

	.target	sm_100

	.elftype	@"ET_EXEC"


//--------------------- .note.nv.tkinfo           --------------------------
	.section	.note.nv.tkinfo,"",@"SHT_NOTE"
	.sectionflags	@"SHF_NOTE_NV_TKINFO"
	.tkinfo
        /*0018*/ 	.word	0x00000002
        /*0030*/ 	.string	""
        /*0030*/ 	.string	"ptxas"
        /*0030*/ 	.string	"Cuda compilation tools, release 13.0, V13.0.88"
        /*0030*/ 	.string	"Build cuda_13.0.r13.0/compiler.36424714_0"
        /*0030*/ 	.string	"-arch sm_100 -m 64 "



//--------------------- .note.nv.cuinfo           --------------------------
	.section	.note.nv.cuinfo,"",@"SHT_NOTE"
	.sectionflags	@"SHF_NOTE_NV_CUINFO"
        /*0018*/ 	.short	0x0002
        /*001a*/ 	.short	0x0064
        /*001c*/ 	.short	0x0082
	.zero		2


//--------------------- .nv.info                  --------------------------
	.section	.nv.info,"",@"SHT_CUDA_INFO"
	.align	4


	//----- nvinfo : EIATTR_REGCOUNT
	.align		4
        /*0000*/ 	.byte	0x04, 0x2f
        /*0002*/ 	.short	(.L_1 - .L_0)
	.align		4
.L_0:
        /*0004*/ 	.word	index@(constant_array_kernel_f32)
        /*0008*/ 	.word	0x00000010


	//----- nvinfo : EIATTR_FRAME_SIZE
	.align		4
.L_1:
        /*000c*/ 	.byte	0x04, 0x11
        /*000e*/ 	.short	(.L_3 - .L_2)
	.align		4
.L_2:
        /*0010*/ 	.word	index@(constant_array_kernel_f32)
        /*0014*/ 	.word	0x00000000


	//----- nvinfo : EIATTR_MIN_STACK_SIZE
	.align		4
.L_3:
        /*0018*/ 	.byte	0x04, 0x12
        /*001a*/ 	.short	(.L_5 - .L_4)
	.align		4
.L_4:
        /*001c*/ 	.word	index@(constant_array_kernel_f32)
        /*0020*/ 	.word	0x00000000
.L_5:


//--------------------- .nv.compat                --------------------------
	.section	.nv.compat,"",@"SHT_CUDA_COMPAT_INFO"
	.align	4
        /*0000*/ 	.byte	0x02, 0x09, 0x00, 0x00, 0x02, 0x02, 0x01, 0x00, 0x02, 0x05, 0x05, 0x00, 0x03, 0x07, 0x01, 0x01
        /*0010*/ 	.byte	0x02, 0x03, 0x00, 0x00, 0x02, 0x06, 0x01, 0x00, 0x04, 0x0b, 0x08, 0x00, 0x09, 0x00, 0x00, 0x00
        /*0020*/ 	.byte	0x00, 0x00, 0x00, 0x00


//--------------------- .nv.info.constant_array_kernel_f32 --------------------------
	.section	.nv.info.constant_array_kernel_f32,"",@"SHT_CUDA_INFO"
	.sectionflags	@""
	.align	4


	//----- nvinfo : EIATTR_CUDA_API_VERSION
	.align		4
        /*0000*/ 	.byte	0x04, 0x37
        /*0002*/ 	.short	(.L_7 - .L_6)
.L_6:
        /*0004*/ 	.word	0x00000082


	//----- nvinfo : EIATTR_KPARAM_INFO
	.align		4
.L_7:
        /*0008*/ 	.byte	0x04, 0x17
        /*000a*/ 	.short	(.L_9 - .L_8)
.L_8:
        /*000c*/ 	.word	0x00000000
        /*0010*/ 	.short	0x0001
        /*0012*/ 	.short	0x0008
        /*0014*/ 	.byte	0x00, 0xf5, 0x21, 0x00


	//----- nvinfo : EIATTR_KPARAM_INFO
	.align		4
.L_9:
        /*0018*/ 	.byte	0x04, 0x17
        /*001a*/ 	.short	(.L_11 - .L_10)
.L_10:
        /*001c*/ 	.word	0x00000000
        /*0020*/ 	.short	0x0000
        /*0022*/ 	.short	0x0000
        /*0024*/ 	.byte	0x00, 0xf5, 0x21, 0x00


	//----- nvinfo : EIATTR_SPARSE_MMA_MASK
	.align		4
.L_11:
        /*0028*/ 	.byte	0x03, 0x50
        /*002a*/ 	.short	0x0000


	//----- nvinfo : EIATTR_MAXREG_COUNT
	.align		4
        /*002c*/ 	.byte	0x03, 0x1b
        /*002e*/ 	.short	0x00ff


	//----- nvinfo : EIATTR_MERCURY_ISA_VERSION
	.align		4
        /*0030*/ 	.byte	0x03, 0x5f
        /*0032*/ 	.short	0x0101


	//----- nvinfo : EIATTR_VRC_CTA_INIT_COUNT
	.align		4
        /*0034*/ 	.byte	0x02, 0x4a
	.zero		1
	.zero		1


	//----- nvinfo : EIATTR_EXIT_INSTR_OFFSETS
	.align		4
        /*0038*/ 	.byte	0x04, 0x1c
        /*003a*/ 	.short	(.L_13 - .L_12)


	//   ....[0]....
.L_12:
        /*003c*/ 	.word	0x00000150


	//   ....[1]....
        /*0040*/ 	.word	0x00000180


	//   ....[2]....
        /*0044*/ 	.word	0x00000230


	//----- nvinfo : EIATTR_CBANK_PARAM_SIZE
	.align		4
.L_13:
        /*0048*/ 	.byte	0x03, 0x19
        /*004a*/ 	.short	0x0010


	//----- nvinfo : EIATTR_PARAM_CBANK
	.align		4
        /*004c*/ 	.byte	0x04, 0x0a
        /*004e*/ 	.short	(.L_15 - .L_14)
	.align		4
.L_14:
        /*0050*/ 	.word	index@(.nv.constant0.constant_array_kernel_f32)
        /*0054*/ 	.short	0x0380
        /*0056*/ 	.short	0x0010


	//----- nvinfo : EIATTR_SW_WAR
	.align		4
.L_15:
        /*0058*/ 	.byte	0x04, 0x36
        /*005a*/ 	.short	(.L_17 - .L_16)
.L_16:
        /*005c*/ 	.word	0x00000008
.L_17:


//--------------------- .nv.callgraph             --------------------------
	.section	.nv.callgraph,"",@"SHT_CUDA_CALLGRAPH"
	.align	4
	.sectionentsize	8
	.align		4
        /*0000*/ 	.word	0x00000000
	.align		4
        /*0004*/ 	.word	0xffffffff
	.align		4
        /*0008*/ 	.word	0x00000000
	.align		4
        /*000c*/ 	.word	0xfffffffe
	.align		4
        /*0010*/ 	.word	0x00000000
	.align		4
        /*0014*/ 	.word	0xfffffffd
	.align		4
        /*0018*/ 	.word	0x00000000
	.align		4
        /*001c*/ 	.word	0xfffffffc


//--------------------- .text.constant_array_kernel_f32 --------------------------
	.section	.text.constant_array_kernel_f32,"ax",@progbits
	.align	128
        .global         constant_array_kernel_f32
        .type           constant_array_kernel_f32,@function
        .size           constant_array_kernel_f32,(.L_x_1 - constant_array_kernel_f32)
        .other          constant_array_kernel_f32,@"STO_CUDA_ENTRY STV_DEFAULT"
constant_array_kernel_f32:
.text.constant_array_kernel_f32:
[----:B------:R-:W-:Y:S08]  /*0000*/  LDC R1, c[0x0][0x37c] ;  /* 0x0000df00ff017b82 */ /* 0x000ff00000000800 */
[----:B------:R-:W0:Y:S01]  /*0010*/  LDC.64 R2, c[0x0][0x388] ;  /* 0x0000e200ff027b82 */ /* 0x000e220000000a00 */
[----:B------:R-:W0:Y:S02]  /*0020*/  LDCU.64 UR4, c[0x0][0x358] ;  /* 0x00006b00ff0477ac */ /* 0x000e240008000a00 */
[----:B0-----:R-:W2:Y:S01]  /*0030*/  LDG.E R4, desc[UR4][R2.64+0x4] ;  /* 0x0000040402047981 */ /* 0x001ea2000c1e1900 */
[----:B------:R-:W0:Y:S04]  /*0040*/  LDCU UR7, c[0x0][0x360] ;  /* 0x00006c00ff0777ac */ /* 0x000e280008000800 */
[----:B------:R-:W1:Y:S01]  /*0050*/  S2UR UR10, SR_CTAID.Z ;  /* 0x00000000000a79c3 */ /* 0x000e620000002700 */
[----:B------:R-:W1:Y:S01]  /*0060*/  S2R R9, SR_TID.Z ;  /* 0x0000000000097919 */ /* 0x000e620000002300 */
[----:B------:R-:W3:Y:S01]  /*0070*/  LDCU UR9, c[0x0][0x364] ;  /* 0x00006c80ff0977ac */ /* 0x000ee20008000800 */
[----:B------:R-:W3:Y:S05]  /*0080*/  S2R R7, SR_TID.Y ;  /* 0x0000000000077919 */ /* 0x000eea0000002200 */
[----:B------:R-:W1:Y:S01]  /*0090*/  LDC R0, c[0x0][0x368] ;  /* 0x0000da00ff007b82 */ /* 0x000e620000000800 */
[----:B------:R-:W0:Y:S07]  /*00a0*/  S2R R5, SR_TID.X ;  /* 0x0000000000057919 */ /* 0x000e2e0000002100 */
[----:B------:R-:W4:Y:S08]  /*00b0*/  LDC R11, c[0x0][0x370] ;  /* 0x0000dc00ff0b7b82 */ /* 0x000f300000000800 */
[----:B------:R-:W5:Y:S08]  /*00c0*/  S2UR UR8, SR_CTAID.Y ;  /* 0x00000000000879c3 */ /* 0x000f700000002600 */
[----:B------:R-:W5:Y:S01]  /*00d0*/  LDC R13, c[0x0][0x374] ;  /* 0x0000dd00ff0d7b82 */ /* 0x000f620000000800 */
[----:B-1----:R-:W-:-:S07]  /*00e0*/  IMAD R0, R0, UR10, R9 ;  /* 0x0000000a00007c24 */ /* 0x002fce000f8e0209 */
[----:B------:R-:W4:Y:S01]  /*00f0*/  S2UR UR6, SR_CTAID.X ;  /* 0x00000000000679c3 */ /* 0x000f220000002500 */
[----:B-----5:R-:W-:-:S04]  /*0100*/  IMAD R0, R0, R13, UR8 ;  /* 0x0000000800007e24 */ /* 0x020fc8000f8e020d */
[----:B---3--:R-:W-:-:S04]  /*0110*/  IMAD R0, R0, UR9, R7 ;  /* 0x0000000900007c24 */ /* 0x008fc8000f8e0207 */
[----:B----4-:R-:W-:-:S04]  /*0120*/  IMAD R0, R0, R11, UR6 ;  /* 0x0000000600007e24 */ /* 0x010fc8000f8e020b */
[----:B0-----:R-:W-:-:S05]  /*0130*/  IMAD R5, R0, UR7, R5 ;  /* 0x0000000700057c24 */ /* 0x001fca000f8e0205 */
[----:B--2---:R-:W-:-:S13]  /*0140*/  ISETP.GE.U32.AND P0, PT, R5, R4, PT ;  /* 0x000000040500720c */ /* 0x004fda0003f06070 */
[----:B------:R-:W-:Y:S05]  /*0150*/  @P0 EXIT ;  /* 0x000000000000094d */ /* 0x000fea0003800000 */
[----:B------:R-:W2:Y:S02]  /*0160*/  LDG.E R2, desc[UR4][R2.64] ;  /* 0x0000000402027981 */ /* 0x000ea4000c1e1900 */
[----:B--2---:R-:W-:-:S13]  /*0170*/  ISETP.GE.U32.AND P0, PT, R5, R2, PT ;  /* 0x000000020500720c */ /* 0x004fda0003f06070 */
[----:B------:R-:W-:Y:S05]  /*0180*/  @P0 EXIT ;  /* 0x000000000000094d */ /* 0x000fea0003800000 */
[----:B------:R-:W0:Y:S01]  /*0190*/  LDC.64 R2, c[0x0][0x380] ;  /* 0x0000e000ff027b82 */ /* 0x000e220000000a00 */
[----:B------:R-:W-:-:S04]  /*01a0*/  SHF.L.U32 R0, R5, 0x2, RZ ;  /* 0x0000000205007819 */ /* 0x000fc800000006ff */
[C---:B------:R-:W-:Y:S02]  /*01b0*/  ISETP.EQ.AND P0, PT, R0.reuse, RZ, PT ;  /* 0x000000ff0000720c */ /* 0x040fe40003f02270 */
[C---:B------:R-:W-:Y:S02]  /*01c0*/  ISETP.EQ.AND P1, PT, R0.reuse, 0x4, PT ;  /* 0x000000040000780c */ /* 0x040fe40003f22270 */
[----:B------:R-:W-:-:S09]  /*01d0*/  ISETP.EQ.AND P2, PT, R0, 0x8, PT ;  /* 0x000000080000780c */ /* 0x000fd20003f42270 */
[----:B------:R-:W-:Y:S02]  /*01e0*/  @P0 MOV R0, 0x40400000 ;  /* 0x4040000000000802 */ /* 0x000fe40000000f00 */
[----:B------:R-:W-:Y:S02]  /*01f0*/  @P1 MOV R0, 0x40a00000 ;  /* 0x40a0000000001802 */ /* 0x000fe40000000f00 */
[----:B------:R-:W-:Y:S01]  /*0200*/  @P2 MOV R0, 0x3f800000 ;  /* 0x3f80000000002802 */ /* 0x000fe20000000f00 */
[----:B0-----:R-:W-:-:S05]  /*0210*/  IMAD.WIDE.U32 R2, R5, 0x4, R2 ;  /* 0x0000000405027825 */ /* 0x001fca00078e0002 */
[----:B------:R-:W-:Y:S01]  /*0220*/  STG.E desc[UR4][R2.64], R0 ;  /* 0x0000000002007986 */ /* 0x000fe2000c101904 */
[----:B------:R-:W-:Y:S05]  /*0230*/  EXIT ;  /* 0x000000000000794d */ /* 0x000fea0003800000 */
.L_x_0:
[----:B------:R-:W-:-:S00]  /*0240*/  BRA `(.L_x_0) ;  /* 0xfffffffc00fc7947 */ /* 0x000fc0000383ffff */
[----:B------:R-:W-:-:S00]  /*0250*/  NOP ;  /* 0x0000000000007918 */ /* 0x000fc00000000000 */
        /* <DEDUP_REMOVED lines=10> */
.L_x_1:


//--------------------- .nv.shared.reserved.0     --------------------------
	.section	.nv.shared.reserved.0,"aw",@nobits
	.weak		__nv_reservedSMEM_offset_0_alias
	.size		__nv_reservedSMEM_offset_0_alias, 0, 64
	.other		__nv_reservedSMEM_offset_0_alias,@"STO_CUDA_RESERVED_SHARED STV_DEFAULT"
__nv_reservedSMEM_offset_0_alias:
	.zero		0
	.zero		64


//--------------------- .nv.constant0.constant_array_kernel_f32 --------------------------
	.section	.nv.constant0.constant_array_kernel_f32,"a",@progbits
	.sectionflags	@""
	.align	4
.nv.constant0.constant_array_kernel_f32:
	.zero		912


//--------------------- SYMBOLS --------------------------

	.type		.nv.reservedSmem.offset0,@object
	.size		.nv.reservedSmem.offset0,0x4
